//
// Generated by NVIDIA NVVM Compiler
//
// Compiler Build ID: CL-36424714
// Cuda compilation tools, release 13.0, V13.0.88
// Based on NVVM 20.0.0
//

.version 9.0
.target sm_100
.address_size 64

	// .globl	_Z13oddEvenKernelPiii

.visible .entry _Z13oddEvenKernelPiii(
	.param .u64 .ptr .align 1 _Z13oddEvenKernelPiii_param_0,
	.param .u32 _Z13oddEvenKernelPiii_param_1,
	.param .u32 _Z13oddEvenKernelPiii_param_2
)
{
	.reg .pred 	%p<5>;
	.reg .b32 	%r<11>;
	.reg .b64 	%rd<5>;

	ld.param.u64 	%rd2, [_Z13oddEvenKernelPiii_param_0];
	ld.param.u32 	%r4, [_Z13oddEvenKernelPiii_param_1];
	ld.param.u32 	%r5, [_Z13oddEvenKernelPiii_param_2];
	mov.u32 	%r6, %ctaid.x;
	mov.u32 	%r7, %ntid.x;
	mov.u32 	%r8, %tid.x;
	mad.lo.s32 	%r1, %r6, %r7, %r8;
	add.s32 	%r9, %r4, -1;
	setp.ge.s32 	%p1, %r1, %r9;
	and.b32  	%r10, %r1, 1;
	setp.ne.s32 	%p2, %r10, %r5;
	or.pred  	%p3, %p1, %p2;
	@%p3 bra 	$L__BB0_3;
	cvta.to.global.u64 	%rd3, %rd2;
	mul.wide.s32 	%rd4, %r1, 4;
	add.s64 	%rd1, %rd3, %rd4;
	ld.global.u32 	%r2, [%rd1];
	ld.global.u32 	%r3, [%rd1+4];
	setp.le.s32 	%p4, %r2, %r3;
	@%p4 bra 	$L__BB0_3;
	st.global.u32 	[%rd1], %r3;
	st.global.u32 	[%rd1+4], %r2;
$L__BB0_3:
	ret;

}


// ===== COMPILED SASS (sm_100) =====

	.target	sm_100

	.elftype	@"ET_EXEC"


//--------------------- .note.nv.tkinfo           --------------------------
	.section	.note.nv.tkinfo,"",@"SHT_NOTE"
	.sectionflags	@"SHF_NOTE_NV_TKINFO"
	.tkinfo
        /*0018*/ 	.word	0x00000002
        /*0030*/ 	.string	""
        /*0030*/ 	.string	"ptxas"
        /*0030*/ 	.string	"Cuda compilation tools, release 13.0, V13.0.88"
        /*0030*/ 	.string	"Build cuda_13.0.r13.0/compiler.36424714_0"
        /*0030*/ 	.string	"-arch sm_100 -m 64 "



//--------------------- .note.nv.cuinfo           --------------------------
	.section	.note.nv.cuinfo,"",@"SHT_NOTE"
	.sectionflags	@"SHF_NOTE_NV_CUINFO"
        /*0018*/ 	.short	0x0002
        /*001a*/ 	.short	0x0064
        /*001c*/ 	.short	0x0082
	.zero		2


//--------------------- .nv.info                  --------------------------
	.section	.nv.info,"",@"SHT_CUDA_INFO"
	.align	4


	//----- nvinfo : EIATTR_REGCOUNT
	.align		4
        /*0000*/ 	.byte	0x04, 0x2f
        /*0002*/ 	.short	(.L_1 - .L_0)
	.align		4
.L_0:
        /*0004*/ 	.word	index@(_Z13oddEvenKernelPiii)
        /*0008*/ 	.word	0x00000008


	//----- nvinfo : EIATTR_FRAME_SIZE
	.align		4
.L_1:
        /*000c*/ 	.byte	0x04, 0x11
        /*000e*/ 	.short	(.L_3 - .L_2)
	.align		4
.L_2:
        /*0010*/ 	.word	index@(_Z13oddEvenKernelPiii)
        /*0014*/ 	.word	0x00000000


	//----- nvinfo : EIATTR_MIN_STACK_SIZE
	.align		4
.L_3:
        /*0018*/ 	.byte	0x04, 0x12
        /*001a*/ 	.short	(.L_5 - .L_4)
	.align		4
.L_4:
        /*001c*/ 	.word	index@(_Z13oddEvenKernelPiii)
        /*0020*/ 	.word	0x00000000
.L_5:


//--------------------- .nv.compat                --------------------------
	.section	.nv.compat,"",@"SHT_CUDA_COMPAT_INFO"
	.align	4
        /*0000*/ 	.byte	0x02, 0x09, 0x00, 0x00, 0x02, 0x02, 0x01, 0x00, 0x02, 0x05, 0x05, 0x00, 0x03, 0x07, 0x01, 0x01
        /*0010*/ 	.byte	0x02, 0x03, 0x00, 0x00, 0x02, 0x06, 0x01, 0x00, 0x04, 0x0b, 0x08, 0x00, 0x09, 0x00, 0x00, 0x00
        /*0020*/ 	.byte	0x00, 0x00, 0x00, 0x00


//--------------------- .nv.info._Z13oddEvenKernelPiii --------------------------
	.section	.nv.info._Z13oddEvenKernelPiii,"",@"SHT_CUDA_INFO"
	.sectionflags	@""
	.align	4


	//----- nvinfo : EIATTR_CUDA_API_VERSION
	.align		4
        /*0000*/ 	.byte	0x04, 0x37
        /*0002*/ 	.short	(.L_7 - .L_6)
.L_6:
        /*0004*/ 	.word	0x00000082


	//----- nvinfo : EIATTR_KPARAM_INFO
	.align		4
.L_7:
        /*0008*/ 	.byte	0x04, 0x17
        /*000a*/ 	.short	(.L_9 - .L_8)
.L_8:
        /*000c*/ 	.word	0x00000000
        /*0010*/ 	.short	0x0002
        /*0012*/ 	.short	0x000c
        /*0014*/ 	.byte	0x00, 0xf0, 0x11, 0x00


	//----- nvinfo : EIATTR_KPARAM_INFO
	.align		4
.L_9:
        /*0018*/ 	.byte	0x04, 0x17
        /*001a*/ 	.short	(.L_11 - .L_10)
.L_10:
        /*001c*/ 	.word	0x00000000
        /*0020*/ 	.short	0x0001
        /*0022*/ 	.short	0x0008
        /*0024*/ 	.byte	0x00, 0xf0, 0x11, 0x00


	//----- nvinfo : EIATTR_KPARAM_INFO
	.align		4
.L_11:
        /*0028*/ 	.byte	0x04, 0x17
        /*002a*/ 	.short	(.L_13 - .L_12)
.L_12:
        /*002c*/ 	.word	0x00000000
        /*0030*/ 	.short	0x0000
        /*0032*/ 	.short	0x0000
        /*0034*/ 	.byte	0x00, 0xf5, 0x21, 0x00


	//----- nvinfo : EIATTR_SPARSE_MMA_MASK
	.align		4
.L_13:
        /*0038*/ 	.byte	0x03, 0x50
        /*003a*/ 	.short	0x0000


	//----- nvinfo : EIATTR_MAXREG_COUNT
	.align		4
        /*003c*/ 	.byte	0x03, 0x1b
        /*003e*/ 	.short	0x00ff


	//----- nvinfo : EIATTR_MERCURY_ISA_VERSION
	.align		4
        /*0040*/ 	.byte	0x03, 0x5f
        /*0042*/ 	.short	0x0101


	//----- nvinfo : EIATTR_VRC_CTA_INIT_COUNT
	.align		4
        /*0044*/ 	.byte	0x02, 0x4a
	.zero		1
	.zero		1


	//----- nvinfo : EIATTR_EXIT_INSTR_OFFSETS
	.align		4
        /*0048*/ 	.byte	0x04, 0x1c
        /*004a*/ 	.short	(.L_15 - .L_14)


	//   ....[0]....
.L_14:
        /*004c*/ 	.word	0x000000a0


	//   ....[1]....
        /*0050*/ 	.word	0x00000110


	//   ....[2]....
        /*0054*/ 	.word	0x00000140


	//----- nvinfo : EIATTR_CBANK_PARAM_SIZE
	.align		4
.L_15:
        /*0058*/ 	.byte	0x03, 0x19
        /*005a*/ 	.short	0x0010


	//----- nvinfo : EIATTR_PARAM_CBANK
	.align		4
        /*005c*/ 	.byte	0x04, 0x0a
        /*005e*/ 	.short	(.L_17 - .L_16)
	.align		4
.L_16:
        /*0060*/ 	.word	index@(.nv.constant0._Z13oddEvenKernelPiii)
        /*0064*/ 	.short	0x0380
        /*0066*/ 	.short	0x0010


	//----- nvinfo : EIATTR_SW_WAR
	.align		4
.L_17:
        /*0068*/ 	.byte	0x04, 0x36
        /*006a*/ 	.short	(.L_19 - .L_18)
.L_18:
        /*006c*/ 	.word	0x00000008
.L_19:


//--------------------- .nv.callgraph             --------------------------
	.section	.nv.callgraph,"",@"SHT_CUDA_CALLGRAPH"
	.align	4
	.sectionentsize	8
	.align		4
        /*0000*/ 	.word	0x00000000
	.align		4
        /*0004*/ 	.word	0xffffffff
	.align		4
        /*0008*/ 	.word	0x00000000
	.align		4
        /*000c*/ 	.word	0xfffffffe
	.align		4
        /*0010*/ 	.word	0x00000000
	.align		4
        /*0014*/ 	.word	0xfffffffd
	.align		4
        /*0018*/ 	.word	0x00000000
	.align		4
        /*001c*/ 	.word	0xfffffffc


//--------------------- .text._Z13oddEvenKernelPiii --------------------------
	.section	.text._Z13oddEvenKernelPiii,"ax",@progbits
	.align	128
        .global         _Z13oddEvenKernelPiii
        .type           _Z13oddEvenKernelPiii,@function
        .size           _Z13oddEvenKernelPiii,(.L_x_1 - _Z13oddEvenKernelPiii)
        .other          _Z13oddEvenKernelPiii,@"STO_CUDA_ENTRY STV_DEFAULT"
_Z13oddEvenKernelPiii:
.text._Z13oddEvenKernelPiii:
[----:B------:R-:W-:Y:S01]  /*0000*/  LDC R1, c[0x0][0x37c] ;  /* 0x0000df00ff017b82 */ /* 0x000fe20000000800 */
[----:B------:R-:W0:Y:S07]  /*0010*/  S2R R0, SR_TID.X ;  /* 0x0000000000007919 */ /* 0x000e2e0000002100 */
[----:B------:R-:W0:Y:S01]  /*0020*/  S2UR UR6, SR_CTAID.X ;  /* 0x00000000000679c3 */ /* 0x000e220000002500 */
[----:B------:R-:W1:Y:S07]  /*0030*/  LDCU.64 UR4, c[0x0][0x388] ;  /* 0x00007100ff0477ac */ /* 0x000e6e0008000a00 */
[----:B------:R-:W0:Y:S01]  /*0040*/  LDC R5, c[0x0][0x360] ;  /* 0x0000d800ff057b82 */ /* 0x000e220000000800 */
[----:B-1----:R-:W-:Y:S01]  /*0050*/  UIADD3 UR4, UPT, UPT, UR4, -0x1, URZ ;  /* 0xffffffff04047890 */ /* 0x002fe2000fffe0ff */
[----:B0-----:R-:W-:-:S05]  /*0060*/  IMAD R5, R5, UR6, R0 ;  /* 0x0000000605057c24 */ /* 0x001fca000f8e0200 */
[----:B------:R-:W-:-:S04]  /*0070*/  LOP3.LUT R0, R5, 0x1, RZ, 0xc0, !PT ;  /* 0x0000000105007812 */ /* 0x000fc800078ec0ff */
[----:B------:R-:W-:-:S04]  /*0080*/  ISETP.NE.AND P0, PT, R0, UR5, PT ;  /* 0x0000000500007c0c */ /* 0x000fc8000bf05270 */
[----:B------:R-:W-:-:S13]  /*0090*/  ISETP.GE.OR P0, PT, R5, UR4, P0 ;  /* 0x0000000405007c0c */ /* 0x000fda0008706670 */
[----:B------:R-:W-:Y:S05]  /*00a0*/  @P0 EXIT ;  /* 0x000000000000094d */ /* 0x000fea0003800000 */
[----:B------:R-:W0:Y:S01]  /*00b0*/  LDC.64 R2, c[0x0][0x380] ;  /* 0x0000e000ff027b82 */ /* 0x000e220000000a00 */
[----:B------:R-:W1:Y:S01]  /*00c0*/  LDCU.64 UR4, c[0x0][0x358] ;  /* 0x00006b00ff0477ac */ /* 0x000e620008000a00 */
[----:B0-----:R-:W-:-:S05]  /*00d0*/  IMAD.WIDE R2, R5, 0x4, R2 ;  /* 0x0000000405027825 */ /* 0x001fca00078e0202 */
[----:B-1----:R-:W2:Y:S04]  /*00e0*/  LDG.E R5, desc[UR4][R2.64] ;  /* 0x0000000402057981 */ /* 0x002ea8000c1e1900 */
[----:B------:R-:W2:Y:S02]  /*00f0*/  LDG.E R0, desc[UR4][R2.64+0x4] ;  /* 0x0000040402007981 */ /* 0x000ea4000c1e1900 */
[----:B--2---:R-:W-:-:S13]  /*0100*/  ISETP.GT.AND P0, PT, R5, R0, PT ;  /* 0x000000000500720c */ /* 0x004fda0003f04270 */
[----:B------:R-:W-:Y:S05]  /*0110*/  @!P0 EXIT ;  /* 0x000000000000894d */ /* 0x000fea0003800000 */
[----:B------:R-:W-:Y:S04]  /*0120*/  STG.E desc[UR4][R2.64], R0 ;  /* 0x0000000002007986 */ /* 0x000fe8000c101904 */
[----:B------:R-:W-:Y:S01]  /*0130*/  STG.E desc[UR4][R2.64+0x4], R5 ;  /* 0x0000040502007986 */ /* 0x000fe2000c101904 */
[----:B------:R-:W-:Y:S05]  /*0140*/  EXIT ;  /* 0x000000000000794d */ /* 0x000fea0003800000 */
.L_x_0:
[----:B------:R-:W-:-:S00]  /*0150*/  BRA `(.L_x_0) ;  /* 0xfffffffc00fc7947 */ /* 0x000fc0000383ffff */
[----:B------:R-:W-:-:S00]  /*0160*/  NOP ;  /* 0x0000000000007918 */ /* 0x000fc00000000000 */
        /* <DEDUP_REMOVED lines=9> */
.L_x_1:


//--------------------- .nv.shared.reserved.0     --------------------------
	.section	.nv.shared.reserved.0,"aw",@nobits
	.weak		__nv_reservedSMEM_offset_0_alias
	.size		__nv_reservedSMEM_offset_0_alias, 0, 64
	.other		__nv_reservedSMEM_offset_0_alias,@"STO_CUDA_RESERVED_SHARED STV_DEFAULT"
__nv_reservedSMEM_offset_0_alias:
	.zero		0
	.zero		64


//--------------------- .nv.constant0._Z13oddEvenKernelPiii --------------------------
	.section	.nv.constant0._Z13oddEvenKernelPiii,"a",@progbits
	.sectionflags	@""
	.align	4
.nv.constant0._Z13oddEvenKernelPiii:
	.zero		912


//--------------------- SYMBOLS --------------------------

	.type		.nv.reservedSmem.offset0,@object
	.size		.nv.reservedSmem.offset0,0x4
